	.headerflags	@"EF_CUDA_TEXMODE_UNIFIED EF_CUDA_64BIT_ADDRESS EF_CUDA_ACCELERATORS EF_CUDA_SM90 EF_CUDA_VIRTUAL_SM(EF_CUDA_SM90)"
	.elftype	@"ET_EXEC"


//--------------------- .nv.info                  --------------------------
	.section	.nv.info,"",@"SHT_CUDA_INFO"
	.align	4


	//----- nvinfo : EIATTR_REGCOUNT
	.align		4
        /*0000*/ 	.byte	0x04, 0x2f
        /*0002*/ 	.short	(.L_2 - .L_1)
	.align		4
.L_1:
        /*0004*/ 	.word	index@(triton_red_fused_native_group_norm_3)
        /*0008*/ 	.word	0x00000018


	//----- nvinfo : EIATTR_MIN_STACK_SIZE
	.align		4
.L_2:
        /*000c*/ 	.byte	0x04, 0x12
        /*000e*/ 	.short	(.L_4 - .L_3)
	.align		4
.L_3:
        /*0010*/ 	.word	index@(triton_red_fused_native_group_norm_3)
        /*0014*/ 	.word	0x00000000


	//----- nvinfo : EIATTR_FRAME_SIZE
	.align		4
.L_4:
        /*0018*/ 	.byte	0x04, 0x11
        /*001a*/ 	.short	(.L_6 - .L_5)
	.align		4
.L_5:
        /*001c*/ 	.word	index@(triton_red_fused_native_group_norm_3)
        /*0020*/ 	.word	0x00000000


	//----- nvinfo : EIATTR_MIN_STACK_SIZE
	.align		4
.L_6:
        /*0024*/ 	.byte	0x04, 0x12
        /*0026*/ 	.short	(.L_8 - .L_7)
	.align		4
.L_7:
        /*0028*/ 	.word	index@(triton_red_fused_native_group_norm_3)
        /*002c*/ 	.word	0x00000000
.L_8:


//--------------------- .nv.info.triton_red_fused_native_group_norm_3 --------------------------
	.section	.nv.info.triton_red_fused_native_group_norm_3,"",@"SHT_CUDA_INFO"
	.sectionflags	@""
	.align	4


	//----- nvinfo : EIATTR_CUDA_API_VERSION
	.align		4
        /*0000*/ 	.byte	0x04, 0x37
        /*0002*/ 	.short	(.L_10 - .L_9)
.L_9:
        /*0004*/ 	.word	0x0000007c


	//----- nvinfo : EIATTR_KPARAM_INFO
	.align		4
.L_10:
        /*0008*/ 	.byte	0x04, 0x17
        /*000a*/ 	.short	(.L_12 - .L_11)
.L_11:
        /*000c*/ 	.word	0x00000000
        /*0010*/ 	.short	0x0005
        /*0012*/ 	.short	0x0024
        /*0014*/ 	.byte	0x00, 0xf0, 0x11, 0x00


	//----- nvinfo : EIATTR_KPARAM_INFO
	.align		4
.L_12:
        /*0018*/ 	.byte	0x04, 0x17
        /*001a*/ 	.short	(.L_14 - .L_13)
.L_13:
        /*001c*/ 	.word	0x00000000
        /*0020*/ 	.short	0x0004
        /*0022*/ 	.short	0x0020
        /*0024*/ 	.byte	0x00, 0xf0, 0x11, 0x00


	//----- nvinfo : EIATTR_KPARAM_INFO
	.align		4
.L_14:
        /*0028*/ 	.byte	0x04, 0x17
        /*002a*/ 	.short	(.L_16 - .L_15)
.L_15:
        /*002c*/ 	.word	0x00000000
        /*0030*/ 	.short	0x0003
        /*0032*/ 	.short	0x0018
        /*0034*/ 	.byte	0x00, 0xf4, 0x21, 0x00


	//----- nvinfo : EIATTR_KPARAM_INFO
	.align		4
.L_16:
        /*0038*/ 	.byte	0x04, 0x17
        /*003a*/ 	.short	(.L_18 - .L_17)
.L_17:
        /*003c*/ 	.word	0x00000000
        /*0040*/ 	.short	0x0002
        /*0042*/ 	.short	0x0010
        /*0044*/ 	.byte	0x00, 0xf4, 0x21, 0x00


	//----- nvinfo : EIATTR_KPARAM_INFO
	.align		4
.L_18:
        /*0048*/ 	.byte	0x04, 0x17
        /*004a*/ 	.short	(.L_20 - .L_19)
.L_19:
        /*004c*/ 	.word	0x00000000
        /*0050*/ 	.short	0x0001
        /*0052*/ 	.short	0x0008
        /*0054*/ 	.byte	0x00, 0xf4, 0x21, 0x00


	//----- nvinfo : EIATTR_KPARAM_INFO
	.align		4
.L_20:
        /*0058*/ 	.byte	0x04, 0x17
        /*005a*/ 	.short	(.L_22 - .L_21)
.L_21:
        /*005c*/ 	.word	0x00000000
        /*0060*/ 	.short	0x0000
        /*0062*/ 	.short	0x0000
        /*0064*/ 	.byte	0x00, 0xf4, 0x21, 0x00


	//----- nvinfo : EIATTR_SPARSE_MMA_MASK
	.align		4
.L_22:
        /*0068*/ 	.byte	0x03, 0x50
        /*006a*/ 	.short	0x0000


	//----- nvinfo : EIATTR_MAXREG_COUNT
	.align		4
        /*006c*/ 	.byte	0x03, 0x1b
        /*006e*/ 	.short	0x0080


	//----- nvinfo : EIATTR_COOP_GROUP_MASK_REGIDS
	.align		4
        /*0070*/ 	.byte	0x04, 0x29
        /*0072*/ 	.short	(.L_24 - .L_23)


	//   ....[0]....
.L_23:
        /*0074*/ 	.word	0xffffffff


	//   ....[1]....
        /*0078*/ 	.word	0xffffffff


	//   ....[2]....
        /*007c*/ 	.word	0xffffffff


	//   ....[3]....
        /*0080*/ 	.word	0xffffffff


	//   ....[4]....
        /*0084*/ 	.word	0xffffffff


	//   ....[5]....
        /*0088*/ 	.word	0xffffffff


	//   ....[6]....
        /*008c*/ 	.word	0xffffffff


	//   ....[7]....
        /*0090*/ 	.word	0xffffffff


	//   ....[8]....
        /*0094*/ 	.word	0xffffffff


	//   ....[9]....
        /*0098*/ 	.word	0xffffffff


	//   ....[10]....
        /*009c*/ 	.word	0xffffffff


	//   ....[11]....
        /*00a0*/ 	.word	0xffffffff


	//   ....[12]....
        /*00a4*/ 	.word	0xffffffff


	//   ....[13]....
        /*00a8*/ 	.word	0xffffffff


	//   ....[14]....
        /*00ac*/ 	.word	0xffffffff


	//   ....[15]....
        /*00b0*/ 	.word	0xffffffff


	//   ....[16]....
        /*00b4*/ 	.word	0xffffffff


	//   ....[17]....
        /*00b8*/ 	.word	0xffffffff


	//   ....[18]....
        /*00bc*/ 	.word	0xffffffff


	//   ....[19]....
        /*00c0*/ 	.word	0xffffffff


	//   ....[20]....
        /*00c4*/ 	.word	0xffffffff


	//   ....[21]....
        /*00c8*/ 	.word	0xffffffff


	//----- nvinfo : EIATTR_COOP_GROUP_INSTR_OFFSETS
	.align		4
.L_24:
        /*00cc*/ 	.byte	0x04, 0x28
        /*00ce*/ 	.short	(.L_26 - .L_25)


	//   ....[0]....
.L_25:
        /*00d0*/ 	.word	0x00000490


	//   ....[1]....
        /*00d4*/ 	.word	0x00000520


	//   ....[2]....
        /*00d8*/ 	.word	0x00000620


	//   ....[3]....
        /*00dc*/ 	.word	0x00000690


	//   ....[4]....
        /*00e0*/ 	.word	0x00000720


	//   ....[5]....
        /*00e4*/ 	.word	0x00000790


	//   ....[6]....
        /*00e8*/ 	.word	0x00000870


	//   ....[7]....
        /*00ec*/ 	.word	0x00000910


	//   ....[8]....
        /*00f0*/ 	.word	0x000009c0


	//   ....[9]....
        /*00f4*/ 	.word	0x00000a20


	//   ....[10]....
        /*00f8*/ 	.word	0x00000b50


	//   ....[11]....
        /*00fc*/ 	.word	0x00000b60


	//   ....[12]....
        /*0100*/ 	.word	0x00000b70


	//   ....[13]....
        /*0104*/ 	.word	0x00000bb0


	//   ....[14]....
        /*0108*/ 	.word	0x00000cc0


	//   ....[15]....
        /*010c*/ 	.word	0x00000d50


	//   ....[16]....
        /*0110*/ 	.word	0x00000d70


	//   ....[17]....
        /*0114*/ 	.word	0x00000e30


	//   ....[18]....
        /*0118*/ 	.word	0x00000e70


	//   ....[19]....
        /*011c*/ 	.word	0x00000ec0


	//   ....[20]....
        /*0120*/ 	.word	0x00000f90


	//   ....[21]....
        /*0124*/ 	.word	0x00000fe0


	//----- nvinfo : EIATTR_EXIT_INSTR_OFFSETS
	.align		4
.L_26:
        /*0128*/ 	.byte	0x04, 0x1c
        /*012a*/ 	.short	(.L_28 - .L_27)


	//   ....[0]....
.L_27:
        /*012c*/ 	.word	0x000011c0


	//   ....[1]....
        /*0130*/ 	.word	0x00001200


	//----- nvinfo : EIATTR_REQNTID
	.align		4
.L_28:
        /*0134*/ 	.byte	0x04, 0x10
        /*0136*/ 	.short	(.L_30 - .L_29)
.L_29:
        /*0138*/ 	.word	0x00000200
        /*013c*/ 	.word	0x00000001
        /*0140*/ 	.word	0x00000001


	//----- nvinfo : EIATTR_CBANK_PARAM_SIZE
	.align		4
.L_30:
        /*0144*/ 	.byte	0x03, 0x19
        /*0146*/ 	.short	0x0028


	//----- nvinfo : EIATTR_PARAM_CBANK
	.align		4
        /*0148*/ 	.byte	0x04, 0x0a
        /*014a*/ 	.short	(.L_32 - .L_31)
	.align		4
.L_31:
        /*014c*/ 	.word	index@(.nv.constant0.triton_red_fused_native_group_norm_3)
        /*0150*/ 	.short	0x0210
        /*0152*/ 	.short	0x0028


	//----- nvinfo : EIATTR_SW_WAR
	.align		4
.L_32:
        /*0154*/ 	.byte	0x04, 0x36
        /*0156*/ 	.short	(.L_34 - .L_33)
.L_33:
        /*0158*/ 	.word	0x00000008
.L_34:


//--------------------- .nv.callgraph             --------------------------
	.section	.nv.callgraph,"",@"SHT_CUDA_CALLGRAPH"
	.align	4
	.sectionentsize	8
	.align		4
        /*0000*/ 	.word	0x00000000
	.align		4
        /*0004*/ 	.word	0xffffffff
	.align		4
        /*0008*/ 	.word	0x00000000
	.align		4
        /*000c*/ 	.word	0xfffffffe
	.align		4
        /*0010*/ 	.word	0x00000000
	.align		4
        /*0014*/ 	.word	0xfffffffd
	.align		4
        /*0018*/ 	.word	0x00000000
	.align		4
        /*001c*/ 	.word	0xfffffffc


//--------------------- .nv.constant4             --------------------------
	.section	.nv.constant4,"a",@progbits
	.align	8
	.align		8
.nv.constant4:
        /*0000*/ 	.dword	_$_str


//--------------------- .text.triton_red_fused_native_group_norm_3 --------------------------
	.section	.text.triton_red_fused_native_group_norm_3,"ax",@progbits
	.sectionflags	@"SHF_BARRIERS=1"
	.align	128
        .global         triton_red_fused_native_group_norm_3
        .type           triton_red_fused_native_group_norm_3,@function
        .size           triton_red_fused_native_group_norm_3,(.L_x_1 - triton_red_fused_native_group_norm_3)
        .other          triton_red_fused_native_group_norm_3,@"STO_CUDA_ENTRY STV_DEFAULT"
triton_red_fused_native_group_norm_3:
.text.triton_red_fused_native_group_norm_3:
[----:B------:R-:W0:Y:S02]  /*0000*/  LDC R1, c[0x0][0x28] ;  /* 0x00000a00ff017b82 */ /* 0x000e240000000800 */
[----:B------:R-:W1:Y:S01]  /*0010*/  S2R R15, SR_TID.X ;  /* 0x00000000000f7919 */ /* 0x000e620000002100 */
[----:B------:R-:W2:Y:S01]  /*0020*/  LDC.64 R16, c[0x0][0x210] ;  /* 0x00008400ff107b82 */ /* 0x000ea20000000a00 */
[----:B------:R-:W-:Y:S01]  /*0030*/  CS2R R6, SRZ ;  /* 0x0000000000067805 */ /* 0x000fe2000001ff00 */
[----:B------:R-:W-:Y:S01]  /*0040*/  ULDC.64 UR6, c[0x0][0x208] ;  /* 0x0000820000067ab9 */ /* 0x000fe20000000a00 */
[----:B------:R-:W3:Y:S01]  /*0050*/  S2R R2, SR_CTAID.X ;  /* 0x0000000000027919 */ /* 0x000ee20000002500 */
[----:B-1----:R-:W-:-:S04]  /*0060*/  SHF.L.U32 R8, R15, 0x2, RZ ;  /* 0x000000020f087819 */ /* 0x002fc800000006ff */
[----:B------:R-:W-:Y:S02]  /*0070*/  LOP3.LUT R5, R8, 0x7fc, RZ, 0xc0, !PT ;  /* 0x000007fc08057812 */ /* 0x000fe400078ec0ff */
[C---:B---3--:R-:W-:Y:S02]  /*0080*/  ISETP.GE.AND P0, PT, R2.reuse, 0x80, PT ;  /* 0x000000800200780c */ /* 0x048fe40003f06270 */
[----:B------:R-:W-:-:S05]  /*0090*/  LEA R5, R2, R5, 0xb ;  /* 0x0000000502057211 */ /* 0x000fca00078e58ff */
[----:B--2---:R-:W-:Y:S01]  /*00a0*/  IMAD.WIDE R16, R5, 0x4, R16 ;  /* 0x0000000405107825 */ /* 0x004fe200078e0210 */
[----:B------:R-:W-:-:S06]  /*00b0*/  CS2R R4, SRZ ;  /* 0x0000000000047805 */ /* 0x000fcc000001ff00 */
[----:B------:R1:W2:Y:S01]  /*00c0*/  @!P0 LDG.E.EF.128 R4, desc[UR6][R16.64] ;  /* 0x0000000610048981 */ /* 0x0002a2000c0e1d00 */
[----:B------:R-:W-:Y:S01]  /*00d0*/  FSEL R13, RZ, 2, P0 ;  /* 0x40000000ff0d7808 */ /* 0x000fe20000000000 */
[----:B------:R-:W3:Y:S01]  /*00e0*/  S2UR UR5, SR_CgaCtaId ;  /* 0x00000000000579c3 */ /* 0x000ee20000008800 */
[----:B------:R-:W-:Y:S01]  /*00f0*/  FSEL R12, RZ, 3, P0 ;  /* 0x40400000ff0c7808 */ /* 0x000fe20000000000 */
[----:B------:R-:W-:Y:S01]  /*0100*/  UMOV UR4, 0x400 ;  /* 0x0000040000047882 */ /* 0x000fe20000000000 */
[C---:B------:R-:W-:Y:S01]  /*0110*/  FSETP.GEU.AND P3, PT, R13.reuse, 1.175494350822287508e-38, PT ;  /* 0x008000000d00780b */ /* 0x040fe20003f6e000 */
[----:B------:R-:W-:Y:S01]  /*0120*/  FMUL R0, R13, 16777216 ;  /* 0x4b8000000d007820 */ /* 0x000fe20000400000 */
[----:B------:R-:W-:Y:S01]  /*0130*/  ISETP.LT.AND P1, PT, R2, 0x80, PT ;  /* 0x000000800200780c */ /* 0x000fe20003f21270 */
[C---:B------:R-:W-:Y:S01]  /*0140*/  FMUL R19, R12.reuse, 16777216 ;  /* 0x4b8000000c137820 */ /* 0x040fe20000400000 */
[----:B------:R-:W-:Y:S02]  /*0150*/  FSETP.GEU.AND P2, PT, R12, 1.175494350822287508e-38, PT ;  /* 0x008000000c00780b */ /* 0x000fe40003f4e000 */
[----:B------:R-:W-:-:S02]  /*0160*/  FSEL R0, R0, R13, !P3 ;  /* 0x0000000d00007208 */ /* 0x000fc40005800000 */
[----:B------:R-:W-:Y:S02]  /*0170*/  SEL R14, RZ, 0x3f800000, !P1 ;  /* 0x3f800000ff0e7807 */ /* 0x000fe40004800000 */
[----:B------:R-:W-:Y:S02]  /*0180*/  FSEL R11, RZ, 4, P0 ;  /* 0x40800000ff0b7808 */ /* 0x000fe40000000000 */
[----:B------:R-:W4:Y:S01]  /*0190*/  MUFU.RCP R0, R0 ;  /* 0x0000000000007308 */ /* 0x000f220000001000 */
[----:B-1----:R-:W-:Y:S01]  /*01a0*/  FSEL R16, R19, R12, !P2 ;  /* 0x0000000c13107208 */ /* 0x002fe20005000000 */
[----:B------:R-:W-:Y:S01]  /*01b0*/  FMUL R19, R14, 16777216 ;  /* 0x4b8000000e137820 */ /* 0x000fe20000400000 */
[C---:B------:R-:W-:Y:S01]  /*01c0*/  FMUL R18, R11.reuse, 16777216 ;  /* 0x4b8000000b127820 */ /* 0x040fe20000400000 */
[----:B------:R-:W-:-:S03]  /*01d0*/  FSETP.GEU.AND P1, PT, R11, 1.175494350822287508e-38, PT ;  /* 0x008000000b00780b */ /* 0x000fc60003f2e000 */
[-C--:B------:R-:W-:Y:S01]  /*01e0*/  FSEL R17, R19, R14.reuse, !P3 ;  /* 0x0000000e13117208 */ /* 0x080fe20005800000 */
[----:B------:R-:W1:Y:S01]  /*01f0*/  MUFU.RCP R16, R16 ;  /* 0x0000001000107308 */ /* 0x000e620000001000 */
[----:B------:R-:W-:Y:S01]  /*0200*/  FSEL R18, R18, R11, !P1 ;  /* 0x0000000b12127208 */ /* 0x000fe20004800000 */
[----:B---3--:R-:W-:Y:S01]  /*0210*/  UPRMT UR4, UR5, 0x654, UR4 ;  /* 0x0000065405047896 */ /* 0x008fe20008000004 */
[----:B------:R-:W-:Y:S02]  /*0220*/  FSETP.NEU.AND P3, PT, R13, RZ, PT ;  /* 0x000000ff0d00720b */ /* 0x000fe40003f6d000 */
[----:B------:R-:W-:Y:S01]  /*0230*/  FSEL R21, R19, R14, !P2 ;  /* 0x0000000e13157208 */ /* 0x000fe20005000000 */
[----:B----4-:R-:W-:Y:S02]  /*0240*/  FMUL R0, R0, R17 ;  /* 0x0000001100007220 */ /* 0x010fe40000400000 */
[----:B------:R-:W3:Y:S01]  /*0250*/  MUFU.RCP R18, R18 ;  /* 0x0000001200127308 */ /* 0x000ee20000001000 */
[----:B------:R-:W-:-:S02]  /*0260*/  FSETP.NEU.AND P2, PT, R12, RZ, PT ;  /* 0x000000ff0c00720b */ /* 0x000fc40003f4d000 */
[----:B------:R-:W-:Y:S01]  /*0270*/  FSEL R0, R0, RZ, P3 ;  /* 0x000000ff00007208 */ /* 0x000fe20001800000 */
[----:B-1----:R-:W-:-:S05]  /*0280*/  FMUL R16, R16, R21 ;  /* 0x0000001510107220 */ /* 0x002fca0000400000 */
[----:B------:R-:W-:Y:S02]  /*0290*/  FSEL R16, R16, RZ, P2 ;  /* 0x000000ff10107208 */ /* 0x000fe40001000000 */
[----:B--2---:R-:W-:Y:S02]  /*02a0*/  SEL R4, R4, RZ, !P0 ;  /* 0x000000ff04047207 */ /* 0x004fe40004000000 */
[----:B------:R-:W-:Y:S02]  /*02b0*/  SEL R5, R5, RZ, !P0 ;  /* 0x000000ff05057207 */ /* 0x000fe40004000000 */
[----:B------:R-:W-:Y:S02]  /*02c0*/  FSEL R17, R4, RZ, !P0 ;  /* 0x000000ff04117208 */ /* 0x000fe40004000000 */
[----:B------:R-:W-:Y:S02]  /*02d0*/  FSEL R4, R5, RZ, !P0 ;  /* 0x000000ff05047208 */ /* 0x000fe40004000000 */
[----:B------:R-:W-:-:S02]  /*02e0*/  SEL R6, R6, RZ, !P0 ;  /* 0x000000ff06067207 */ /* 0x000fc40004000000 */
[----:B------:R-:W-:Y:S01]  /*02f0*/  FSEL R5, R19, R14, !P1 ;  /* 0x0000000e13057208 */ /* 0x000fe20004800000 */
[----:B------:R-:W-:Y:S01]  /*0300*/  FADD R4, -R17, R4 ;  /* 0x0000000411047221 */ /* 0x000fe20000000100 */
[----:B------:R-:W-:Y:S02]  /*0310*/  FSEL R6, R6, RZ, !P0 ;  /* 0x000000ff06067208 */ /* 0x000fe40004000000 */
[----:B------:R-:W-:Y:S01]  /*0320*/  SEL R7, R7, RZ, !P0 ;  /* 0x000000ff07077207 */ /* 0x000fe20004000000 */
[C---:B------:R-:W-:Y:S01]  /*0330*/  FFMA R17, R4.reuse, R0, R17 ;  /* 0x0000000004117223 */ /* 0x040fe20000000011 */
[----:B------:R-:W-:Y:S01]  /*0340*/  FMUL R19, R4, R4 ;  /* 0x0000000404137220 */ /* 0x000fe20000400000 */
[C---:B------:R-:W-:Y:S01]  /*0350*/  FADD R4, R11.reuse, R11 ;  /* 0x0000000b0b047221 */ /* 0x040fe20000000000 */
[----:B---3--:R-:W-:Y:S01]  /*0360*/  FMUL R5, R18, R5 ;  /* 0x0000000512057220 */ /* 0x008fe20000400000 */
[----:B------:R-:W-:Y:S01]  /*0370*/  FSETP.NEU.AND P1, PT, R11, RZ, PT ;  /* 0x000000ff0b00720b */ /* 0x000fe20003f2d000 */
[----:B------:R-:W-:Y:S01]  /*0380*/  FMUL R19, R14, R19 ;  /* 0x000000130e137220 */ /* 0x000fe20000400000 */
[----:B------:R-:W-:Y:S01]  /*0390*/  FADD R14, R6, -R17 ;  /* 0x80000011060e7221 */ /* 0x000fe20000000000 */
[----:B------:R-:W-:-:S02]  /*03a0*/  FSETP.GEU.AND P3, PT, |R4|, 1.175494350822287508e-38, PT ;  /* 0x008000000400780b */ /* 0x000fc40003f6e200 */
[----:B------:R-:W-:Y:S01]  /*03b0*/  FSEL R6, R7, RZ, !P0 ;  /* 0x000000ff07067208 */ /* 0x000fe20004000000 */
[----:B------:R-:W-:Y:S01]  /*03c0*/  FFMA R17, R14, R16, R17 ;  /* 0x000000100e117223 */ /* 0x000fe20000000011 */
[C---:B------:R-:W-:Y:S01]  /*03d0*/  FMUL R7, R4.reuse, 0.25 ;  /* 0x3e80000004077820 */ /* 0x040fe20000400000 */
[----:B------:R-:W-:Y:S01]  /*03e0*/  FSETP.GT.AND P2, PT, |R4|, 8.50705917302346158658e+37, PT ;  /* 0x7e8000000400780b */ /* 0x000fe20003f44200 */
[----:B------:R-:W-:Y:S01]  /*03f0*/  FFMA R19, R0, R19, RZ ;  /* 0x0000001300137223 */ /* 0x000fe200000000ff */
[----:B------:R-:W-:Y:S01]  /*0400*/  FSEL R5, R5, RZ, P1 ;  /* 0x000000ff05057208 */ /* 0x000fe20000800000 */
[--C-:B------:R-:W-:Y:S01]  /*0410*/  FADD R6, R6, -R17.reuse ;  /* 0x8000001106067221 */ /* 0x100fe20000000000 */
[----:B------:R-:W-:Y:S01]  /*0420*/  FSEL R18, R7, R4, P2 ;  /* 0x0000000407127208 */ /* 0x000fe20001000000 */
[----:B------:R-:W-:Y:S01]  /*0430*/  FMUL R14, R14, R14 ;  /* 0x0000000e0e0e7220 */ /* 0x000fe20000400000 */
[----:B------:R-:W-:Y:S01]  /*0440*/  FSETP.NEU.AND P1, PT, R4, RZ, PT ;  /* 0x000000ff0400720b */ /* 0x000fe20003f2d000 */
[----:B------:R-:W-:-:S02]  /*0450*/  FFMA R0, R6, R5, R17 ;  /* 0x0000000506007223 */ /* 0x000fc40000000011 */
[----:B------:R-:W-:Y:S01]  /*0460*/  @!P3 FMUL R18, R18, 16777216 ;  /* 0x4b8000001212b820 */ /* 0x000fe20000400000 */
[----:B------:R-:W-:Y:S01]  /*0470*/  FMUL R14, R13, R14 ;  /* 0x0000000e0d0e7220 */ /* 0x000fe20000400000 */
[----:B------:R-:W-:Y:S01]  /*0480*/  FMUL R13, R6, R6 ;  /* 0x00000006060d7220 */ /* 0x000fe20000400000 */
[----:B------:R-:W1:Y:S01]  /*0490*/  SHFL.BFLY PT, R17, R0, 0x10, 0x1f ;  /* 0x0e001f0000117f89 */ /* 0x000e6200000e0000 */
[----:B------:R-:W-:Y:S01]  /*04a0*/  FMUL R6, R11, 0.25 ;  /* 0x3e8000000b067820 */ /* 0x000fe20000400000 */
[----:B------:R-:W-:Y:S01]  /*04b0*/  FFMA R14, R16, R14, R19 ;  /* 0x0000000e100e7223 */ /* 0x000fe20000000013 */
[----:B------:R-:W2:Y:S01]  /*04c0*/  MUFU.RCP R18, R18 ;  /* 0x0000001200127308 */ /* 0x000ea20000001000 */
[----:B------:R-:W-:Y:S02]  /*04d0*/  FMUL R13, R12, R13 ;  /* 0x0000000d0c0d7220 */ /* 0x000fe40000400000 */
[----:B------:R-:W-:Y:S02]  /*04e0*/  FSEL R19, R6, R11, P2 ;  /* 0x0000000b06137208 */ /* 0x000fe40001000000 */
[----:B------:R-:W-:Y:S01]  /*04f0*/  FFMA R13, R5, R13, R14 ;  /* 0x0000000d050d7223 */ /* 0x000fe2000000000e */
[----:B------:R-:W-:-:S02]  /*0500*/  FADD R5, R4, R4 ;  /* 0x0000000404057221 */ /* 0x000fc40000000000 */
[----:B------:R-:W-:Y:S02]  /*0510*/  @!P3 FMUL R19, R19, 16777216 ;  /* 0x4b8000001313b820 */ /* 0x000fe40000400000 */
[----:B------:R-:W3:Y:S01]  /*0520*/  SHFL.BFLY PT, R12, R13, 0x10, 0x1f ;  /* 0x0e001f000d0c7f89 */ /* 0x000ee200000e0000 */
[C---:B------:R-:W-:Y:S01]  /*0530*/  FSETP.GEU.AND P2, PT, |R5|.reuse, 1.175494350822287508e-38, PT ;  /* 0x008000000500780b */ /* 0x040fe20003f4e200 */
[C---:B------:R-:W-:Y:S01]  /*0540*/  FMUL R6, R5.reuse, 0.25 ;  /* 0x3e80000005067820 */ /* 0x040fe20000400000 */
[----:B------:R-:W-:Y:S01]  /*0550*/  FSETP.GT.AND P0, PT, |R5|, 8.50705917302346158658e+37, PT ;  /* 0x7e8000000500780b */ /* 0x000fe20003f04200 */
[----:B--2---:R-:W-:-:S03]  /*0560*/  FMUL R19, R18, R19 ;  /* 0x0000001312137220 */ /* 0x004fc60000400000 */
[----:B------:R-:W-:Y:S02]  /*0570*/  FSEL R16, R6, R5, P0 ;  /* 0x0000000506107208 */ /* 0x000fe40000000000 */
[----:B------:R-:W-:Y:S01]  /*0580*/  FSEL R19, R19, RZ, P1 ;  /* 0x000000ff13137208 */ /* 0x000fe20000800000 */
[----:B-1----:R-:W-:Y:S01]  /*0590*/  FADD R17, -R0, R17 ;  /* 0x0000001100117221 */ /* 0x002fe20000000100 */
[----:B------:R-:W-:-:S03]  /*05a0*/  FSETP.NEU.AND P1, PT, R5, RZ, PT ;  /* 0x000000ff0500720b */ /* 0x000fc60003f2d000 */
[----:B------:R-:W-:Y:S01]  /*05b0*/  @!P2 FMUL R16, R16, 16777216 ;  /* 0x4b8000001010a820 */ /* 0x000fe20000400000 */
[C---:B------:R-:W-:Y:S01]  /*05c0*/  FMUL R14, R17.reuse, R17 ;  /* 0x00000011110e7220 */ /* 0x040fe20000400000 */
[----:B------:R-:W-:Y:S01]  /*05d0*/  FFMA R0, R17, R19, R0 ;  /* 0x0000001311007223 */ /* 0x000fe20000000000 */
[----:B------:R-:W-:Y:S01]  /*05e0*/  FSEL R17, R7, R4, P0 ;  /* 0x0000000407117208 */ /* 0x000fe20000000000 */
[----:B------:R-:W-:Y:S01]  /*05f0*/  FADD R7, R5, R5 ;  /* 0x0000000505077221 */ /* 0x000fe20000000000 */
[----:B------:R-:W-:Y:S01]  /*0600*/  FMUL R14, R11, R14 ;  /* 0x0000000e0b0e7220 */ /* 0x000fe20000400000 */
[----:B------:R-:W1:Y:S01]  /*0610*/  MUFU.RCP R16, R16 ;  /* 0x0000001000107308 */ /* 0x000e620000001000 */
[----:B------:R-:W2:Y:S01]  /*0620*/  SHFL.BFLY PT, R11, R0, 0x8, 0x1f ;  /* 0x0d001f00000b7f89 */ /* 0x000ea200000e0000 */
[----:B------:R-:W-:Y:S01]  /*0630*/  @!P2 FMUL R17, R17, 16777216 ;  /* 0x4b8000001111a820 */ /* 0x000fe20000400000 */
[----:B------:R-:W-:Y:S01]  /*0640*/  FSETP.GEU.AND P2, PT, |R7|, 1.175494350822287508e-38, PT ;  /* 0x008000000700780b */ /* 0x000fe20003f4e200 */
[----:B---3--:R-:W-:Y:S01]  /*0650*/  FADD R12, R13, R12 ;  /* 0x0000000c0d0c7221 */ /* 0x008fe20000000000 */
[----:B------:R-:W-:-:S03]  /*0660*/  FSETP.GT.AND P0, PT, |R7|, 8.50705917302346158658e+37, PT ;  /* 0x7e8000000700780b */ /* 0x000fc60003f04200 */
[----:B------:R-:W-:Y:S01]  /*0670*/  FFMA R14, R19, R14, R12 ;  /* 0x0000000e130e7223 */ /* 0x000fe2000000000c */
[----:B------:R-:W-:-:S04]  /*0680*/  FMUL R12, R7, 0.25 ;  /* 0x3e800000070c7820 */ /* 0x000fc80000400000 */
[----:B------:R-:W3:Y:S01]  /*0690*/  SHFL.BFLY PT, R13, R14, 0x8, 0x1f ;  /* 0x0d001f000e0d7f89 */ /* 0x000ee200000e0000 */
[----:B-1----:R-:W-:Y:S01]  /*06a0*/  FMUL R17, R16, R17 ;  /* 0x0000001110117220 */ /* 0x002fe20000400000 */
[----:B------:R-:W-:-:S04]  /*06b0*/  FSEL R16, R12, R7, P0 ;  /* 0x000000070c107208 */ /* 0x000fc80000000000 */
[----:B------:R-:W-:Y:S01]  /*06c0*/  FSEL R17, R17, RZ, P1 ;  /* 0x000000ff11117208 */ /* 0x000fe20000800000 */
[----:B------:R-:W-:Y:S01]  /*06d0*/  @!P2 FMUL R16, R16, 16777216 ;  /* 0x4b8000001010a820 */ /* 0x000fe20000400000 */
[----:B--2---:R-:W-:-:S05]  /*06e0*/  FADD R11, -R0, R11 ;  /* 0x0000000b000b7221 */ /* 0x004fca0000000100 */
[----:B------:R-:W1:Y:S01]  /*06f0*/  MUFU.RCP R16, R16 ;  /* 0x0000001000107308 */ /* 0x000e620000001000 */
[C---:B------:R-:W-:Y:S01]  /*0700*/  FFMA R0, R11.reuse, R17, R0 ;  /* 0x000000110b007223 */ /* 0x040fe20000000000 */
[----:B------:R-:W-:-:S04]  /*0710*/  FMUL R19, R11, R11 ;  /* 0x0000000b0b137220 */ /* 0x000fc80000400000 */
[----:B------:R-:W2:Y:S01]  /*0720*/  SHFL.BFLY PT, R11, R0, 0x4, 0x1f ;  /* 0x0c801f00000b7f89 */ /* 0x000ea200000e0000 */
[----:B------:R-:W-:Y:S01]  /*0730*/  FMUL R19, R4, R19 ;  /* 0x0000001304137220 */ /* 0x000fe20000400000 */
[----:B------:R-:W-:Y:S01]  /*0740*/  FADD R4, R7, R7 ;  /* 0x0000000707047221 */ /* 0x000fe20000000000 */
[----:B---3--:R-:W-:-:S04]  /*0750*/  FADD R14, R14, R13 ;  /* 0x0000000d0e0e7221 */ /* 0x008fc80000000000 */
[----:B------:R-:W-:Y:S01]  /*0760*/  FFMA R14, R17, R19, R14 ;  /* 0x00000013110e7223 */ /* 0x000fe2000000000e */
[----:B------:R-:W-:Y:S02]  /*0770*/  FSEL R17, R6, R5, P0 ;  /* 0x0000000506117208 */ /* 0x000fe40000000000 */
[----:B------:R-:W-:Y:S02]  /*0780*/  FSETP.NEU.AND P0, PT, R7, RZ, PT ;  /* 0x000000ff0700720b */ /* 0x000fe40003f0d000 */
[----:B------:R-:W3:Y:S01]  /*0790*/  SHFL.BFLY PT, R13, R14, 0x4, 0x1f ;  /* 0x0c801f000e0d7f89 */ /* 0x000ee200000e0000 */
[----:B------:R-:W-:Y:S01]  /*07a0*/  @!P2 FMUL R17, R17, 16777216 ;  /* 0x4b8000001111a820 */ /* 0x000fe20000400000 */
[----:B------:R-:W-:Y:S02]  /*07b0*/  FSETP.GEU.AND P1, PT, |R4|, 1.175494350822287508e-38, PT ;  /* 0x008000000400780b */ /* 0x000fe40003f2e200 */
[----:B------:R-:W-:Y:S01]  /*07c0*/  ISETP.GE.AND P2, PT, R15, 0x10, PT ;  /* 0x000000100f00780c */ /* 0x000fe20003f46270 */
[----:B-1----:R-:W-:-:S05]  /*07d0*/  FMUL R17, R16, R17 ;  /* 0x0000001110117220 */ /* 0x002fca0000400000 */
[----:B------:R-:W-:Y:S01]  /*07e0*/  FSEL R6, R17, RZ, P0 ;  /* 0x000000ff11067208 */ /* 0x000fe20000000000 */
[----:B--2---:R-:W-:Y:S01]  /*07f0*/  FADD R17, -R0, R11 ;  /* 0x0000000b00117221 */ /* 0x004fe20000000100 */
[C---:B------:R-:W-:Y:S01]  /*0800*/  FMUL R11, R4.reuse, 0.25 ;  /* 0x3e800000040b7820 */ /* 0x040fe20000400000 */
[----:B------:R-:W-:Y:S02]  /*0810*/  FSETP.GT.AND P0, PT, |R4|, 8.50705917302346158658e+37, PT ;  /* 0x7e8000000400780b */ /* 0x000fe40003f04200 */
[C---:B------:R-:W-:Y:S01]  /*0820*/  FMUL R16, R17.reuse, R17 ;  /* 0x0000001111107220 */ /* 0x040fe20000400000 */
[----:B------:R-:W-:Y:S01]  /*0830*/  FFMA R0, R17, R6, R0 ;  /* 0x0000000611007223 */ /* 0x000fe20000000000 */
[----:B------:R-:W-:Y:S02]  /*0840*/  FSEL R18, R11, R4, P0 ;  /* 0x000000040b127208 */ /* 0x000fe40000000000 */
[----:B------:R-:W-:Y:S01]  /*0850*/  FMUL R16, R5, R16 ;  /* 0x0000001005107220 */ /* 0x000fe20000400000 */
[----:B------:R-:W-:Y:S01]  /*0860*/  FSEL R19, R12, R7, P0 ;  /* 0x000000070c137208 */ /* 0x000fe20000000000 */
[----:B------:R-:W1:Y:S01]  /*0870*/  SHFL.BFLY PT, R17, R0, 0x2, 0x1f ;  /* 0x0c401f0000117f89 */ /* 0x000e6200000e0000 */
[----:B------:R-:W-:Y:S01]  /*0880*/  @!P1 FMUL R18, R18, 16777216 ;  /* 0x4b80000012129820 */ /* 0x000fe20000400000 */
[----:B---3--:R-:W-:Y:S01]  /*0890*/  FADD R13, R14, R13 ;  /* 0x0000000d0e0d7221 */ /* 0x008fe20000000000 */
[C---:B------:R-:W-:Y:S01]  /*08a0*/  FSETP.NEU.AND P0, PT, R4.reuse, RZ, PT ;  /* 0x000000ff0400720b */ /* 0x040fe20003f0d000 */
[----:B------:R-:W-:Y:S01]  /*08b0*/  @!P1 FMUL R19, R19, 16777216 ;  /* 0x4b80000013139820 */ /* 0x000fe20000400000 */
[----:B------:R-:W-:Y:S01]  /*08c0*/  FADD R5, R4, R4 ;  /* 0x0000000404057221 */ /* 0x000fe20000000000 */
[----:B------:R-:W-:Y:S01]  /*08d0*/  FFMA R13, R6, R16, R13 ;  /* 0x00000010060d7223 */ /* 0x000fe2000000000d */
[----:B------:R-:W2:Y:S02]  /*08e0*/  MUFU.RCP R18, R18 ;  /* 0x0000001200127308 */ /* 0x000ea40000001000 */
[C---:B------:R-:W-:Y:S01]  /*08f0*/  FMUL R14, R5.reuse, 0.25 ;  /* 0x3e800000050e7820 */ /* 0x040fe20000400000 */
[----:B------:R-:W-:Y:S01]  /*0900*/  FSETP.GEU.AND P1, PT, |R5|, 1.175494350822287508e-38, PT ;  /* 0x008000000500780b */ /* 0x000fe20003f2e200 */
[----:B------:R-:W3:Y:S01]  /*0910*/  SHFL.BFLY PT, R6, R13, 0x2, 0x1f ;  /* 0x0c401f000d067f89 */ /* 0x000ee200000e0000 */
[----:B--2---:R-:W-:Y:S01]  /*0920*/  FMUL R19, R18, R19 ;  /* 0x0000001312137220 */ /* 0x004fe20000400000 */
[----:B-1----:R-:W-:-:S04]  /*0930*/  FADD R17, -R0, R17 ;  /* 0x0000001100117221 */ /* 0x002fc80000000100 */
[----:B------:R-:W-:Y:S01]  /*0940*/  FSEL R19, R19, RZ, P0 ;  /* 0x000000ff13137208 */ /* 0x000fe20000000000 */
[----:B------:R-:W-:Y:S01]  /*0950*/  FMUL R12, R17, R17 ;  /* 0x00000011110c7220 */ /* 0x000fe20000400000 */
[----:B------:R-:W-:-:S03]  /*0960*/  FSETP.GT.AND P0, PT, |R5|, 8.50705917302346158658e+37, PT ;  /* 0x7e8000000500780b */ /* 0x000fc60003f04200 */
[----:B------:R-:W-:Y:S01]  /*0970*/  FFMA R0, R17, R19, R0 ;  /* 0x0000001311007223 */ /* 0x000fe20000000000 */
[----:B------:R-:W-:Y:S01]  /*0980*/  FMUL R12, R7, R12 ;  /* 0x0000000c070c7220 */ /* 0x000fe20000400000 */
[----:B------:R-:W-:Y:S01]  /*0990*/  FSEL R14, R14, R5, P0 ;  /* 0x000000050e0e7208 */ /* 0x000fe20000000000 */
[----:B---3--:R-:W-:Y:S01]  /*09a0*/  FADD R6, R13, R6 ;  /* 0x000000060d067221 */ /* 0x008fe20000000000 */
[----:B------:R-:W-:Y:S01]  /*09b0*/  FSEL R11, R11, R4, P0 ;  /* 0x000000040b0b7208 */ /* 0x000fe20000000000 */
[----:B------:R-:W1:Y:S01]  /*09c0*/  SHFL.BFLY PT, R7, R0, 0x1, 0x1f ;  /* 0x0c201f0000077f89 */ /* 0x000e6200000e0000 */
[----:B------:R-:W-:Y:S01]  /*09d0*/  FSETP.NEU.AND P0, PT, R5, RZ, PT ;  /* 0x000000ff0500720b */ /* 0x000fe20003f0d000 */
[----:B------:R-:W-:Y:S01]  /*09e0*/  FFMA R6, R19, R12, R6 ;  /* 0x0000000c13067223 */ /* 0x000fe20000000006 */
[----:B------:R-:W-:Y:S01]  /*09f0*/  @!P1 FMUL R14, R14, 16777216 ;  /* 0x4b8000000e0e9820 */ /* 0x000fe20000400000 */
[----:B------:R-:W-:Y:S01]  /*0a00*/  @!P1 FMUL R11, R11, 16777216 ;  /* 0x4b8000000b0b9820 */ /* 0x000fe20000400000 */
[----:B------:R-:W-:-:S02]  /*0a10*/  LOP3.LUT P1, RZ, R15, 0x1f, RZ, 0xc0, !PT ;  /* 0x0000001f0fff7812 */ /* 0x000fc4000782c0ff */
[----:B------:R-:W2:Y:S01]  /*0a20*/  SHFL.BFLY PT, R13, R6, 0x1, 0x1f ;  /* 0x0c201f00060d7f89 */ /* 0x000ea200000e0000 */
[----:B------:R-:W-:Y:S01]  /*0a30*/  SHF.R.U32.HI R12, RZ, 0x3, R15 ;  /* 0x00000003ff0c7819 */ /* 0x000fe2000001160f */
[----:B------:R-:W3:Y:S03]  /*0a40*/  MUFU.RCP R14, R14 ;  /* 0x0000000e000e7308 */ /* 0x000ee60000001000 */
[----:B------:R-:W-:-:S06]  /*0a50*/  LOP3.LUT R12, R12, 0x3c, RZ, 0xc0, !PT ;  /* 0x0000003c0c0c7812 */ /* 0x000fcc00078ec0ff */
[----:B------:R-:W-:Y:S01]  /*0a60*/  @!P1 STS [R12+UR4+0x80], R5 ;  /* 0x000080050c009988 */ /* 0x000fe20008000804 */
[----:B-1----:R-:W-:Y:S01]  /*0a70*/  FADD R7, -R0, R7 ;  /* 0x0000000700077221 */ /* 0x002fe20000000100 */
[----:B---3--:R-:W-:-:S03]  /*0a80*/  FMUL R11, R14, R11 ;  /* 0x0000000b0e0b7220 */ /* 0x008fc60000400000 */
[----:B------:R-:W-:Y:S02]  /*0a90*/  FMUL R17, R7, R7 ;  /* 0x0000000707117220 */ /* 0x000fe40000400000 */
[----:B------:R-:W-:Y:S01]  /*0aa0*/  FSEL R11, R11, RZ, P0 ;  /* 0x000000ff0b0b7208 */ /* 0x000fe20000000000 */
[----:B--2---:R-:W-:Y:S01]  /*0ab0*/  FADD R6, R6, R13 ;  /* 0x0000000d06067221 */ /* 0x004fe20000000000 */
[----:B------:R-:W-:-:S03]  /*0ac0*/  FMUL R17, R4, R17 ;  /* 0x0000001104117220 */ /* 0x000fc60000400000 */
[----:B------:R-:W-:Y:S01]  /*0ad0*/  FFMA R13, R7, R11, R0 ;  /* 0x0000000b070d7223 */ /* 0x000fe20000000000 */
[----:B------:R-:W-:-:S04]  /*0ae0*/  FFMA R17, R11, R17, R6 ;  /* 0x000000110b117223 */ /* 0x000fc80000000006 */
[----:B------:R-:W-:Y:S04]  /*0af0*/  @!P1 STS [R12+UR4], R13 ;  /* 0x0000000d0c009988 */ /* 0x000fe80008000804 */
[----:B------:R-:W-:Y:S01]  /*0b00*/  @!P1 STS [R12+UR4+0x40], R17 ;  /* 0x000040110c009988 */ /* 0x000fe20008000804 */
[----:B------:R-:W-:Y:S06]  /*0b10*/  BAR.SYNC.DEFER_BLOCKING 0x0 ;  /* 0x0000000000007b1d */ /* 0x000fec0000010000 */
[----:B------:R-:W1:Y:S04]  /*0b20*/  @!P2 LDS R9, [R8+UR4+0x80] ;  /* 0x000080040809a984 */ /* 0x000e680008000800 */
[----:B------:R-:W2:Y:S04]  /*0b30*/  @!P2 LDS R3, [R8+UR4] ;  /* 0x000000040803a984 */ /* 0x000ea80008000800 */
[----:B------:R-:W3:Y:S04]  /*0b40*/  @!P2 LDS R10, [R8+UR4+0x40] ;  /* 0x00004004080aa984 */ /* 0x000ee80008000800 */
[----:B-1----:R-:W1:Y:S04]  /*0b50*/  SHFL.BFLY PT, R14, R9, 0x8, 0x1f ;  /* 0x0d001f00090e7f89 */ /* 0x002e6800000e0000 */
[----:B--2---:R-:W2:Y:S04]  /*0b60*/  SHFL.BFLY PT, R6, R3, 0x8, 0x1f ;  /* 0x0d001f0003067f89 */ /* 0x004ea800000e0000 */
[----:B---3--:R-:W3:Y:S01]  /*0b70*/  SHFL.BFLY PT, R11, R10, 0x8, 0x1f ;  /* 0x0d001f000a0b7f89 */ /* 0x008ee200000e0000 */
[----:B-1----:R-:W-:-:S04]  /*0b80*/  FADD R0, R9, R14 ;  /* 0x0000000e09007221 */ /* 0x002fc80000000000 */
[C---:B------:R-:W-:Y:S01]  /*0b90*/  FMUL R7, R0.reuse, 0.25 ;  /* 0x3e80000000077820 */ /* 0x040fe20000400000 */
[C---:B------:R-:W-:Y:S01]  /*0ba0*/  FSETP.GEU.AND P1, PT, |R0|.reuse, 1.175494350822287508e-38, PT ;  /* 0x008000000000780b */ /* 0x040fe20003f2e200 */
[----:B------:R-:W1:Y:S01]  /*0bb0*/  SHFL.BFLY PT, R5, R0, 0x4, 0x1f ;  /* 0x0c801f0000057f89 */ /* 0x000e6200000e0000 */
[----:B------:R-:W-:Y:S01]  /*0bc0*/  FSETP.GT.AND P0, PT, |R0|, 8.50705917302346158658e+37, PT ;  /* 0x7e8000000000780b */ /* 0x000fe20003f04200 */
[----:B--2---:R-:W-:Y:S01]  /*0bd0*/  FADD R6, -R3, R6 ;  /* 0x0000000603067221 */ /* 0x004fe20000000100 */
[----:B---3--:R-:W-:Y:S02]  /*0be0*/  FADD R11, R10, R11 ;  /* 0x0000000b0a0b7221 */ /* 0x008fe40000000000 */
[----:B------:R-:W-:Y:S01]  /*0bf0*/  FSEL R7, R7, R0, P0 ;  /* 0x0000000007077208 */ /* 0x000fe20000000000 */
[----:B------:R-:W-:-:S04]  /*0c00*/  FMUL R12, R6, R6 ;  /* 0x00000006060c7220 */ /* 0x000fc80000400000 */
[----:B------:R-:W-:Y:S02]  /*0c10*/  FMUL R12, R9, R12 ;  /* 0x0000000c090c7220 */ /* 0x000fe40000400000 */
[----:B------:R-:W-:Y:S02]  /*0c20*/  @!P1 FMUL R7, R7, 16777216 ;  /* 0x4b80000007079820 */ /* 0x000fe40000400000 */
[----:B------:R-:W-:-:S04]  /*0c30*/  @P0 FMUL R14, R14, 0.25 ;  /* 0x3e8000000e0e0820 */ /* 0x000fc80000400000 */
[----:B------:R-:W2:Y:S01]  /*0c40*/  MUFU.RCP R7, R7 ;  /* 0x0000000700077308 */ /* 0x000ea20000001000 */
[----:B------:R-:W-:Y:S01]  /*0c50*/  @!P1 FMUL R14, R14, 16777216 ;  /* 0x4b8000000e0e9820 */ /* 0x000fe20000400000 */
[C---:B------:R-:W-:Y:S01]  /*0c60*/  FSETP.NEU.AND P1, PT, R0.reuse, RZ, PT ;  /* 0x000000ff0000720b */ /* 0x040fe20003f2d000 */
[----:B-1----:R-:W-:-:S04]  /*0c70*/  FADD R4, R0, R5 ;  /* 0x0000000500047221 */ /* 0x002fc80000000000 */
[C---:B------:R-:W-:Y:S01]  /*0c80*/  FMUL R13, R4.reuse, 0.25 ;  /* 0x3e800000040d7820 */ /* 0x040fe20000400000 */
[C---:B------:R-:W-:Y:S02]  /*0c90*/  FSETP.GEU.AND P2, PT, |R4|.reuse, 1.175494350822287508e-38, PT ;  /* 0x008000000400780b */ /* 0x040fe40003f4e200 */
[----:B------:R-:W-:Y:S01]  /*0ca0*/  FSETP.GT.AND P0, PT, |R4|, 8.50705917302346158658e+37, PT ;  /* 0x7e8000000400780b */ /* 0x000fe20003f04200 */
[----:B--2---:R-:W-:Y:S02]  /*0cb0*/  FMUL R14, R7, R14 ;  /* 0x0000000e070e7220 */ /* 0x004fe40000400000 */
[----:B------:R-:W1:Y:S01]  /*0cc0*/  SHFL.BFLY PT, R7, R4, 0x2, 0x1f ;  /* 0x0c401f0004077f89 */ /* 0x000e6200000e0000 */
[----:B------:R-:W-:Y:S02]  /*0cd0*/  FSEL R13, R13, R4, P0 ;  /* 0x000000040d0d7208 */ /* 0x000fe40000000000 */
[----:B------:R-:W-:Y:S02]  /*0ce0*/  FSEL R14, R14, RZ, P1 ;  /* 0x000000ff0e0e7208 */ /* 0x000fe40000800000 */
[----:B------:R-:W-:-:S03]  /*0cf0*/  FSETP.NEU.AND P1, PT, R4, RZ, PT ;  /* 0x000000ff0400720b */ /* 0x000fc60003f2d000 */
[----:B------:R-:W-:Y:S01]  /*0d00*/  @!P2 FMUL R13, R13, 16777216 ;  /* 0x4b8000000d0da820 */ /* 0x000fe20000400000 */
[----:B------:R-:W-:Y:S01]  /*0d10*/  FFMA R6, R6, R14, R3 ;  /* 0x0000000e06067223 */ /* 0x000fe20000000003 */
[----:B------:R-:W-:Y:S01]  /*0d20*/  FFMA R11, R14, R12, R11 ;  /* 0x0000000c0e0b7223 */ /* 0x000fe2000000000b */
[----:B------:R-:W-:Y:S01]  /*0d30*/  @P0 FMUL R5, R5, 0.25 ;  /* 0x3e80000005050820 */ /* 0x000fe20000400000 */
[----:B------:R-:W2:Y:S02]  /*0d40*/  MUFU.RCP R12, R13 ;  /* 0x0000000d000c7308 */ /* 0x000ea40000001000 */
[----:B------:R-:W3:Y:S01]  /*0d50*/  SHFL.BFLY PT, R9, R6, 0x4, 0x1f ;  /* 0x0c801f0006097f89 */ /* 0x000ee200000e0000 */
[----:B------:R-:W-:-:S03]  /*0d60*/  @!P2 FMUL R5, R5, 16777216 ;  /* 0x4b8000000505a820 */ /* 0x000fc60000400000 */
[----:B------:R-:W4:Y:S01]  /*0d70*/  SHFL.BFLY PT, R10, R11, 0x4, 0x1f ;  /* 0x0c801f000b0a7f89 */ /* 0x000f2200000e0000 */
[----:B-1----:R-:W-:Y:S01]  /*0d80*/  FADD R3, R4, R7 ;  /* 0x0000000704037221 */ /* 0x002fe20000000000 */
[----:B--2---:R-:W-:-:S03]  /*0d90*/  FMUL R12, R12, R5 ;  /* 0x000000050c0c7220 */ /* 0x004fc60000400000 */
[C---:B------:R-:W-:Y:S01]  /*0da0*/  FMUL R14, R3.reuse, 0.25 ;  /* 0x3e800000030e7820 */ /* 0x040fe20000400000 */
[C---:B------:R-:W-:Y:S02]  /*0db0*/  FSETP.GEU.AND P2, PT, |R3|.reuse, 1.175494350822287508e-38, PT ;  /* 0x008000000300780b */ /* 0x040fe40003f4e200 */
[----:B------:R-:W-:Y:S02]  /*0dc0*/  FSETP.GT.AND P0, PT, |R3|, 8.50705917302346158658e+37, PT ;  /* 0x7e8000000300780b */ /* 0x000fe40003f04200 */
[----:B------:R-:W-:Y:S02]  /*0dd0*/  FSEL R12, R12, RZ, P1 ;  /* 0x000000ff0c0c7208 */ /* 0x000fe40000800000 */
[----:B------:R-:W-:Y:S01]  /*0de0*/  FSEL R14, R14, R3, P0 ;  /* 0x000000030e0e7208 */ /* 0x000fe20000000000 */
[----:B---3--:R-:W-:-:S04]  /*0df0*/  FADD R9, -R6, R9 ;  /* 0x0000000906097221 */ /* 0x008fc80000000100 */
[C---:B------:R-:W-:Y:S01]  /*0e00*/  FMUL R5, R9.reuse, R9 ;  /* 0x0000000909057220 */ /* 0x040fe20000400000 */
[----:B------:R-:W-:Y:S01]  /*0e10*/  FFMA R9, R9, R12, R6 ;  /* 0x0000000c09097223 */ /* 0x000fe20000000006 */
[----:B------:R-:W-:Y:S01]  /*0e20*/  @!P2 FMUL R14, R14, 16777216 ;  /* 0x4b8000000e0ea820 */ /* 0x000fe20000400000 */
[----:B------:R-:W1:Y:S01]  /*0e30*/  SHFL.BFLY PT, R6, R3, 0x1, 0x1f ;  /* 0x0c201f0003067f89 */ /* 0x000e6200000e0000 */
[----:B----4-:R-:W-:Y:S01]  /*0e40*/  FADD R11, R11, R10 ;  /* 0x0000000a0b0b7221 */ /* 0x010fe20000000000 */
[----:B------:R-:W-:Y:S01]  /*0e50*/  FMUL R5, R0, R5 ;  /* 0x0000000500057220 */ /* 0x000fe20000400000 */
[----:B------:R-:W-:Y:S01]  /*0e60*/  @P0 FMUL R7, R7, 0.25 ;  /* 0x3e80000007070820 */ /* 0x000fe20000400000 */
[----:B------:R-:W2:Y:S01]  /*0e70*/  SHFL.BFLY PT, R0, R9, 0x2, 0x1f ;  /* 0x0c401f0009007f89 */ /* 0x000ea200000e0000 */
[----:B------:R-:W3:Y:S01]  /*0e80*/  MUFU.RCP R14, R14 ;  /* 0x0000000e000e7308 */ /* 0x000ee20000001000 */
[----:B------:R-:W-:Y:S01]  /*0e90*/  FFMA R11, R12, R5, R11 ;  /* 0x000000050c0b7223 */ /* 0x000fe2000000000b */
[----:B------:R-:W-:Y:S01]  /*0ea0*/  @!P2 FMUL R7, R7, 16777216 ;  /* 0x4b8000000707a820 */ /* 0x000fe20000400000 */
[----:B------:R-:W-:-:S03]  /*0eb0*/  FSETP.NEU.AND P0, PT, R3, RZ, PT ;  /* 0x000000ff0300720b */ /* 0x000fc60003f0d000 */
[----:B------:R-:W4:Y:S01]  /*0ec0*/  SHFL.BFLY PT, R10, R11, 0x2, 0x1f ;  /* 0x0c401f000b0a7f89 */ /* 0x000f2200000e0000 */
[----:B---3--:R-:W-:Y:S01]  /*0ed0*/  FMUL R7, R14, R7 ;  /* 0x000000070e077220 */ /* 0x008fe20000400000 */
[----:B-1----:R-:W-:-:S04]  /*0ee0*/  FADD R5, R3, R6 ;  /* 0x0000000603057221 */ /* 0x002fc80000000000 */
[----:B------:R-:W-:Y:S01]  /*0ef0*/  FSEL R7, R7, RZ, P0 ;  /* 0x000000ff07077208 */ /* 0x000fe20000000000 */
[----:B--2---:R-:W-:Y:S01]  /*0f00*/  FADD R0, -R9, R0 ;  /* 0x0000000009007221 */ /* 0x004fe20000000100 */
[C---:B------:R-:W-:Y:S01]  /*0f10*/  FSETP.GEU.AND P1, PT, |R5|.reuse, 1.175494350822287508e-38, PT ;  /* 0x008000000500780b */ /* 0x040fe20003f2e200 */
[C---:B------:R-:W-:Y:S01]  /*0f20*/  FMUL R12, R5.reuse, 0.25 ;  /* 0x3e800000050c7820 */ /* 0x040fe20000400000 */
[----:B------:R-:W-:Y:S01]  /*0f30*/  FSETP.GT.AND P0, PT, |R5|, 8.50705917302346158658e+37, PT ;  /* 0x7e8000000500780b */ /* 0x000fe20003f04200 */
[C---:B------:R-:W-:Y:S01]  /*0f40*/  FFMA R9, R0.reuse, R7, R9 ;  /* 0x0000000700097223 */ /* 0x040fe20000000009 */
[----:B------:R-:W-:Y:S01]  /*0f50*/  FMUL R13, R0, R0 ;  /* 0x00000000000d7220 */ /* 0x000fe20000400000 */
[----:B----4-:R-:W-:Y:S01]  /*0f60*/  FADD R10, R11, R10 ;  /* 0x0000000a0b0a7221 */ /* 0x010fe20000000000 */
[----:B------:R-:W-:Y:S02]  /*0f70*/  FSEL R12, R12, R5, P0 ;  /* 0x000000050c0c7208 */ /* 0x000fe40000000000 */
[----:B------:R-:W-:Y:S01]  /*0f80*/  FMUL R13, R4, R13 ;  /* 0x0000000d040d7220 */ /* 0x000fe20000400000 */
[----:B------:R-:W1:Y:S03]  /*0f90*/  SHFL.BFLY PT, R0, R9, 0x1, 0x1f ;  /* 0x0c201f0009007f89 */ /* 0x000e6600000e0000 */
[----:B------:R-:W-:Y:S01]  /*0fa0*/  FFMA R10, R7, R13, R10 ;  /* 0x0000000d070a7223 */ /* 0x000fe2000000000a */
[----:B------:R-:W-:-:S02]  /*0fb0*/  @!P1 FMUL R12, R12, 16777216 ;  /* 0x4b8000000c0c9820 */ /* 0x000fc40000400000 */
[----:B------:R-:W-:Y:S01]  /*0fc0*/  @P0 FMUL R6, R6, 0.25 ;  /* 0x3e80000006060820 */ /* 0x000fe20000400000 */
[----:B------:R-:W-:Y:S01]  /*0fd0*/  LOP3.LUT P0, RZ, R15, 0xf, RZ, 0xc0, !PT ;  /* 0x0000000f0fff7812 */ /* 0x000fe2000780c0ff */
[----:B------:R-:W2:Y:S01]  /*0fe0*/  SHFL.BFLY PT, R7, R10, 0x1, 0x1f ;  /* 0x0c201f000a077f89 */ /* 0x000ea200000e0000 */
[----:B------:R3:W4:Y:S01]  /*0ff0*/  MUFU.RCP R11, R12 ;  /* 0x0000000c000b7308 */ /* 0x0007220000001000 */
[----:B------:R-:W-:Y:S01]  /*1000*/  @!P1 FMUL R6, R6, 16777216 ;  /* 0x4b80000006069820 */ /* 0x000fe20000400000 */
[----:B------:R-:W-:Y:S02]  /*1010*/  FSETP.NEU.AND P1, PT, R5, RZ, PT ;  /* 0x000000ff0500720b */ /* 0x000fe40003f2d000 */
[----:B------:R-:W-:Y:S01]  /*1020*/  ISETP.LT.AND P0, PT, R15, 0x10, !P0 ;  /* 0x000000100f00780c */ /* 0x000fe20004701270 */
[----:B---3--:R-:W3:Y:S01]  /*1030*/  LDC.64 R12, c[0x0][0x228] ;  /* 0x00008a00ff0c7b82 */ /* 0x008ee20000000a00 */
[----:B-1----:R-:W-:Y:S01]  /*1040*/  FADD R0, -R9, R0 ;  /* 0x0000000009007221 */ /* 0x002fe20000000100 */
[----:B----4-:R-:W-:-:S10]  /*1050*/  FMUL R11, R11, R6 ;  /* 0x000000060b0b7220 */ /* 0x010fd40000400000 */
[----:B------:R1:W-:Y:S01]  /*1060*/  @P0 STS [R8+UR4+0x80], R5 ;  /* 0x0000800508000988 */ /* 0x0003e20008000804 */
[----:B------:R-:W-:Y:S01]  /*1070*/  FMUL R4, R0, R0 ;  /* 0x0000000000047220 */ /* 0x000fe20000400000 */
[----:B------:R-:W-:Y:S01]  /*1080*/  FSEL R11, R11, RZ, P1 ;  /* 0x000000ff0b0b7208 */ /* 0x000fe20000800000 */
[----:B--2---:R-:W-:Y:S02]  /*1090*/  FADD R10, R10, R7 ;  /* 0x000000070a0a7221 */ /* 0x004fe40000000000 */
[----:B------:R-:W-:Y:S01]  /*10a0*/  FMUL R4, R3, R4 ;  /* 0x0000000403047220 */ /* 0x000fe20000400000 */
[----:B------:R-:W1:Y:S01]  /*10b0*/  LDC.64 R6, c[0x0][0x218] ;  /* 0x00008600ff067b82 */ /* 0x000e620000000a00 */
[----:B------:R-:W-:Y:S01]  /*10c0*/  FFMA R9, R0, R11, R9 ;  /* 0x0000000b00097223 */ /* 0x000fe20000000009 */
[----:B------:R-:W-:Y:S01]  /*10d0*/  HFMA2.MMA R0, -RZ, RZ, 0.75, 0 ;  /* 0x3a000000ff007435 */ /* 0x000fe200000001ff */
[----:B------:R-:W-:-:S03]  /*10e0*/  FFMA R3, R11, R4, R10 ;  /* 0x000000040b037223 */ /* 0x000fc6000000000a */
[----:B------:R-:W-:Y:S02]  /*10f0*/  @P0 STS [R8+UR4], R9 ;  /* 0x0000000908000988 */ /* 0x000fe40008000804 */
[----:B------:R-:W2:Y:S02]  /*1100*/  LDC.64 R10, c[0x0][0x220] ;  /* 0x00008800ff0a7b82 */ /* 0x000ea40000000a00 */
[----:B------:R-:W-:Y:S06]  /*1110*/  @P0 STS [R8+UR4+0x40], R3 ;  /* 0x0000400308000988 */ /* 0x000fec0008000804 */
[----:B------:R-:W-:Y:S01]  /*1120*/  BAR.SYNC.DEFER_BLOCKING 0x0 ;  /* 0x0000000000007b1d */ /* 0x000fe20000010000 */
[----:B------:R-:W-:-:S04]  /*1130*/  LOP3.LUT P0, RZ, R15, 0x1ff, RZ, 0xc0, !PT ;  /* 0x000001ff0fff7812 */ /* 0x000fc8000780c0ff */
[C---:B------:R-:W-:Y:S01]  /*1140*/  ISETP.LT.AND P0, PT, R2.reuse, 0x80, !P0 ;  /* 0x000000800200780c */ /* 0x040fe20004701270 */
[----:B-1----:R-:W-:-:S04]  /*1150*/  IMAD.WIDE R4, R2, 0x4, R6 ;  /* 0x0000000402047825 */ /* 0x002fc800078e0206 */
[----:B--2---:R-:W-:Y:S01]  /*1160*/  IMAD.WIDE R6, R2, 0x4, R10 ;  /* 0x0000000402067825 */ /* 0x004fe200078e020a */
[----:B------:R-:W1:Y:S04]  /*1170*/  LDS R17, [UR4] ;  /* 0x00000004ff117984 */ /* 0x000e680008000800 */
[----:B------:R-:W2:Y:S04]  /*1180*/  LDS R19, [UR4+0x40] ;  /* 0x00004004ff137984 */ /* 0x000ea80008000800 */
[----:B-1----:R1:W-:Y:S04]  /*1190*/  @P0 STG.E desc[UR6][R4.64], R17 ;  /* 0x0000001104000986 */ /* 0x0023e8000c101906 */
[----:B--2---:R1:W-:Y:S01]  /*11a0*/  @P0 STG.E desc[UR6][R6.64], R19 ;  /* 0x0000001306000986 */ /* 0x0043e2000c101906 */
[----:B------:R-:W-:Y:S01]  /*11b0*/  FFMA R0, R19, R0, 9.9999997473787516356e-06 ;  /* 0x3727c5ac13007423 */ /* 0x000fe20000000000 */
[----:B---3--:R-:W-:Y:S06]  /*11c0*/  @!P0 EXIT ;  /* 0x000000000000894d */ /* 0x008fec0003800000 */
[----:B-1----:R-:W0:Y:S01]  /*11d0*/  MUFU.RSQ R5, R0 ;  /* 0x0000000000057308 */ /* 0x002e220000001400 */
[----:B------:R-:W-:-:S05]  /*11e0*/  IMAD.WIDE R2, R2, 0x4, R12 ;  /* 0x0000000402027825 */ /* 0x000fca00078e020c */
[----:B0-----:R-:W-:Y:S01]  /*11f0*/  STG.E desc[UR6][R2.64], R5 ;  /* 0x0000000502007986 */ /* 0x001fe2000c101906 */
[----:B------:R-:W-:Y:S05]  /*1200*/  EXIT ;  /* 0x000000000000794d */ /* 0x000fea0003800000 */
.L_x_0:
[----:B------:R-:W-:-:S00]  /*1210*/  BRA `(.L_x_0) ;  /* 0xfffffffc00fc7947 */ /* 0x000fc0000383ffff */
[----:B------:R-:W-:-:S00]  /*1220*/  NOP ;  /* 0x0000000000007918 */ /* 0x000fc00000000000 */
        /* <DEDUP_REMOVED lines=13> */
.L_x_1:


//--------------------- .nv.global.init           --------------------------
	.section	.nv.global.init,"aw",@progbits
.nv.global.init:
	.type		_$_str,@object
	.size		_$_str,(.L_0 - _$_str)
_$_str:
        /*0000*/ 	.byte	0x5f, 0x5f, 0x43, 0x55, 0x44, 0x41, 0x5f, 0x46, 0x54, 0x5a, 0x00
.L_0:


//--------------------- .nv.shared.triton_red_fused_native_group_norm_3 --------------------------
	.section	.nv.shared.triton_red_fused_native_group_norm_3,"aw",@nobits
	.sectionflags	@""
	.align	16
	.zero		1024


//--------------------- .nv.constant0.triton_red_fused_native_group_norm_3 --------------------------
	.section	.nv.constant0.triton_red_fused_native_group_norm_3,"a",@progbits
	.sectionflags	@""
	.align	4
.nv.constant0.triton_red_fused_native_group_norm_3:
	.zero		568
